//
// Generated by NVIDIA NVVM Compiler
//
// Compiler Build ID: CL-36424714
// Cuda compilation tools, release 13.0, V13.0.88
// Based on NVVM 20.0.0
//

.version 9.0
.target sm_100
.address_size 64

	// .globl	_Z18executeFourthLayerPfS_S_

.visible .entry _Z18executeFourthLayerPfS_S_(
	.param .u64 .ptr .align 1 _Z18executeFourthLayerPfS_S__param_0,
	.param .u64 .ptr .align 1 _Z18executeFourthLayerPfS_S__param_1,
	.param .u64 .ptr .align 1 _Z18executeFourthLayerPfS_S__param_2
)
{
	.reg .pred 	%p<5>;
	.reg .b32 	%r<9>;
	.reg .b32 	%f<36>;
	.reg .b64 	%rd<26>;
	.reg .b64 	%fd<5>;

	ld.param.u64 	%rd8, [_Z18executeFourthLayerPfS_S__param_0];
	ld.param.u64 	%rd9, [_Z18executeFourthLayerPfS_S__param_1];
	ld.param.u64 	%rd7, [_Z18executeFourthLayerPfS_S__param_2];
	cvta.to.global.u64 	%rd10, %rd8;
	cvta.to.global.u64 	%rd11, %rd9;
	mov.u32 	%r1, %ctaid.x;
	mul.lo.s32 	%r6, %r1, 101;
	mul.wide.u32 	%rd12, %r6, 4;
	add.s64 	%rd13, %rd11, %rd12;
	ld.global.f32 	%f4, [%rd13];
	add.f32 	%f35, %f4, 0f00000000;
	mov.u32 	%r2, %ctaid.y;
	mul.wide.u32 	%rd14, %r2, 400;
	add.s64 	%rd15, %rd14, %rd10;
	add.s64 	%rd25, %rd15, 8;
	mul.wide.u32 	%rd16, %r1, 404;
	add.s64 	%rd17, %rd16, %rd11;
	add.s64 	%rd24, %rd17, 8;
	mov.b32 	%r8, 0;
$L__BB0_1:
	ld.global.f32 	%f5, [%rd25+-8];
	ld.global.f32 	%f6, [%rd24+-4];
	fma.rn.f32 	%f7, %f5, %f6, %f35;
	ld.global.f32 	%f8, [%rd25+-4];
	ld.global.f32 	%f9, [%rd24];
	fma.rn.f32 	%f10, %f8, %f9, %f7;
	ld.global.f32 	%f11, [%rd25];
	ld.global.f32 	%f12, [%rd24+4];
	fma.rn.f32 	%f13, %f11, %f12, %f10;
	ld.global.f32 	%f14, [%rd25+4];
	ld.global.f32 	%f15, [%rd24+8];
	fma.rn.f32 	%f35, %f14, %f15, %f13;
	add.s32 	%r8, %r8, 4;
	add.s64 	%rd25, %rd25, 16;
	add.s64 	%rd24, %rd24, 16;
	setp.ne.s32 	%p1, %r8, 100;
	@%p1 bra 	$L__BB0_1;
	cvta.to.global.u64 	%rd18, %rd7;
	cvt.f64.f32 	%fd1, %f35;
	mul.f64 	%fd2, %fd1, 0d3FE55555571F7693;
	cvt.rn.f32.f64 	%f16, %fd2;
	abs.f32 	%f17, %f16;
	mul.f32 	%f18, %f17, 0f4038AA3B;
	ex2.approx.ftz.f32 	%f19, %f18;
	add.f32 	%f20, %f19, 0f3F800000;
	rcp.approx.ftz.f32 	%f21, %f20;
	fma.rn.f32 	%f22, %f21, 0fC0000000, 0f3F800000;
	setp.ge.f32 	%p2, %f17, 0f41102CB4;
	selp.f32 	%f23, 0f3F800000, %f22, %p2;
	abs.f32 	%f24, %f23;
	neg.f32 	%f25, %f24;
	mov.b64 	%rd19, %fd2;
	shr.u64 	%rd20, %rd19, 63;
	and.b64  	%rd21, %rd20, 1;
	setp.eq.b64 	%p3, %rd21, 1;
	selp.f32 	%f26, %f25, %f24, %p3;
	mul.f32 	%f27, %f16, %f16;
	fma.rn.f32 	%f28, %f27, 0f3C80F082, 0fBD563CAE;
	fma.rn.f32 	%f29, %f28, %f27, 0f3E085941;
	fma.rn.f32 	%f30, %f29, %f27, 0fBEAAA9ED;
	fma.rn.f32 	%f31, %f30, %f27, 0f00000000;
	fma.rn.f32 	%f32, %f31, %f16, %f16;
	setp.ge.f32 	%p4, %f17, 0f3F19999A;
	selp.f32 	%f33, %f26, %f32, %p4;
	cvt.f64.f32 	%fd3, %f33;
	mul.f64 	%fd4, %fd3, 0d3FFB74538EF34D6A;
	cvt.rn.f32.f64 	%f34, %fd4;
	mad.lo.s32 	%r7, %r2, 10, %r1;
	mul.wide.u32 	%rd22, %r7, 4;
	add.s64 	%rd23, %rd18, %rd22;
	st.global.f32 	[%rd23], %f34;
	ret;

}


// ===== COMPILED SASS (sm_100) =====

	.target	sm_100

	.elftype	@"ET_EXEC"


//--------------------- .note.nv.tkinfo           --------------------------
	.section	.note.nv.tkinfo,"",@"SHT_NOTE"
	.sectionflags	@"SHF_NOTE_NV_TKINFO"
	.tkinfo
        /*0018*/ 	.word	0x00000002
        /*0030*/ 	.string	""
        /*0030*/ 	.string	"ptxas"
        /*0030*/ 	.string	"Cuda compilation tools, release 13.0, V13.0.88"
        /*0030*/ 	.string	"Build cuda_13.0.r13.0/compiler.36424714_0"
        /*0030*/ 	.string	"-arch sm_100 -m 64 "



//--------------------- .note.nv.cuinfo           --------------------------
	.section	.note.nv.cuinfo,"",@"SHT_NOTE"
	.sectionflags	@"SHF_NOTE_NV_CUINFO"
        /*0018*/ 	.short	0x0002
        /*001a*/ 	.short	0x0064
        /*001c*/ 	.short	0x0082
	.zero		2


//--------------------- .nv.info                  --------------------------
	.section	.nv.info,"",@"SHT_CUDA_INFO"
	.align	4


	//----- nvinfo : EIATTR_REGCOUNT
	.align		4
        /*0000*/ 	.byte	0x04, 0x2f
        /*0002*/ 	.short	(.L_1 - .L_0)
	.align		4
.L_0:
        /*0004*/ 	.word	index@(_Z18executeFourthLayerPfS_S_)
        /*0008*/ 	.word	0x00000020


	//----- nvinfo : EIATTR_FRAME_SIZE
	.align		4
.L_1:
        /*000c*/ 	.byte	0x04, 0x11
        /*000e*/ 	.short	(.L_3 - .L_2)
	.align		4
.L_2:
        /*0010*/ 	.word	index@(_Z18executeFourthLayerPfS_S_)
        /*0014*/ 	.word	0x00000000


	//----- nvinfo : EIATTR_MIN_STACK_SIZE
	.align		4
.L_3:
        /*0018*/ 	.byte	0x04, 0x12
        /*001a*/ 	.short	(.L_5 - .L_4)
	.align		4
.L_4:
        /*001c*/ 	.word	index@(_Z18executeFourthLayerPfS_S_)
        /*0020*/ 	.word	0x00000000
.L_5:


//--------------------- .nv.compat                --------------------------
	.section	.nv.compat,"",@"SHT_CUDA_COMPAT_INFO"
	.align	4
        /*0000*/ 	.byte	0x02, 0x09, 0x00, 0x00, 0x02, 0x02, 0x01, 0x00, 0x02, 0x05, 0x05, 0x00, 0x03, 0x07, 0x01, 0x01
        /*0010*/ 	.byte	0x02, 0x03, 0x00, 0x00, 0x02, 0x06, 0x01, 0x00, 0x04, 0x0b, 0x08, 0x00, 0x01, 0x00, 0x00, 0x00
        /*0020*/ 	.byte	0x00, 0x00, 0x00, 0x00


//--------------------- .nv.info._Z18executeFourthLayerPfS_S_ --------------------------
	.section	.nv.info._Z18executeFourthLayerPfS_S_,"",@"SHT_CUDA_INFO"
	.sectionflags	@""
	.align	4


	//----- nvinfo : EIATTR_CUDA_API_VERSION
	.align		4
        /*0000*/ 	.byte	0x04, 0x37
        /*0002*/ 	.short	(.L_7 - .L_6)
.L_6:
        /*0004*/ 	.word	0x00000082


	//----- nvinfo : EIATTR_KPARAM_INFO
	.align		4
.L_7:
        /*0008*/ 	.byte	0x04, 0x17
        /*000a*/ 	.short	(.L_9 - .L_8)
.L_8:
        /*000c*/ 	.word	0x00000000
        /*0010*/ 	.short	0x0002
        /*0012*/ 	.short	0x0010
        /*0014*/ 	.byte	0x00, 0xf5, 0x21, 0x00


	//----- nvinfo : EIATTR_KPARAM_INFO
	.align		4
.L_9:
        /*0018*/ 	.byte	0x04, 0x17
        /*001a*/ 	.short	(.L_11 - .L_10)
.L_10:
        /*001c*/ 	.word	0x00000000
        /*0020*/ 	.short	0x0001
        /*0022*/ 	.short	0x0008
        /*0024*/ 	.byte	0x00, 0xf5, 0x21, 0x00


	//----- nvinfo : EIATTR_KPARAM_INFO
	.align		4
.L_11:
        /*0028*/ 	.byte	0x04, 0x17
        /*002a*/ 	.short	(.L_13 - .L_12)
.L_12:
        /*002c*/ 	.word	0x00000000
        /*0030*/ 	.short	0x0000
        /*0032*/ 	.short	0x0000
        /*0034*/ 	.byte	0x00, 0xf5, 0x21, 0x00


	//----- nvinfo : EIATTR_SPARSE_MMA_MASK
	.align		4
.L_13:
        /*0038*/ 	.byte	0x03, 0x50
        /*003a*/ 	.short	0x0000


	//----- nvinfo : EIATTR_MAXREG_COUNT
	.align		4
        /*003c*/ 	.byte	0x03, 0x1b
        /*003e*/ 	.short	0x00ff


	//----- nvinfo : EIATTR_MERCURY_ISA_VERSION
	.align		4
        /*0040*/ 	.byte	0x03, 0x5f
        /*0042*/ 	.short	0x0101


	//----- nvinfo : EIATTR_VRC_CTA_INIT_COUNT
	.align		4
        /*0044*/ 	.byte	0x02, 0x4a
	.zero		1
	.zero		1


	//----- nvinfo : EIATTR_EXIT_INSTR_OFFSETS
	.align		4
        /*0048*/ 	.byte	0x04, 0x1c
        /*004a*/ 	.short	(.L_15 - .L_14)


	//   ....[0]....
.L_14:
        /*004c*/ 	.word	0x000015b0


	//----- nvinfo : EIATTR_CBANK_PARAM_SIZE
	.align		4
.L_15:
        /*0050*/ 	.byte	0x03, 0x19
        /*0052*/ 	.short	0x0018


	//----- nvinfo : EIATTR_PARAM_CBANK
	.align		4
        /*0054*/ 	.byte	0x04, 0x0a
        /*0056*/ 	.short	(.L_17 - .L_16)
	.align		4
.L_16:
        /*0058*/ 	.word	index@(.nv.constant0._Z18executeFourthLayerPfS_S_)
        /*005c*/ 	.short	0x0380
        /*005e*/ 	.short	0x0018


	//----- nvinfo : EIATTR_SW_WAR
	.align		4
.L_17:
        /*0060*/ 	.byte	0x04, 0x36
        /*0062*/ 	.short	(.L_19 - .L_18)
.L_18:
        /*0064*/ 	.word	0x00000008
.L_19:


//--------------------- .nv.callgraph             --------------------------
	.section	.nv.callgraph,"",@"SHT_CUDA_CALLGRAPH"
	.align	4
	.sectionentsize	8
	.align		4
        /*0000*/ 	.word	0x00000000
	.align		4
        /*0004*/ 	.word	0xffffffff
	.align		4
        /*0008*/ 	.word	0x00000000
	.align		4
        /*000c*/ 	.word	0xfffffffe
	.align		4
        /*0010*/ 	.word	0x00000000
	.align		4
        /*0014*/ 	.word	0xfffffffd
	.align		4
        /*0018*/ 	.word	0x00000000
	.align		4
        /*001c*/ 	.word	0xfffffffc


//--------------------- .text._Z18executeFourthLayerPfS_S_ --------------------------
	.section	.text._Z18executeFourthLayerPfS_S_,"ax",@progbits
	.align	128
        .global         _Z18executeFourthLayerPfS_S_
        .type           _Z18executeFourthLayerPfS_S_,@function
        .size           _Z18executeFourthLayerPfS_S_,(.L_x_1 - _Z18executeFourthLayerPfS_S_)
        .other          _Z18executeFourthLayerPfS_S_,@"STO_CUDA_ENTRY STV_DEFAULT"
_Z18executeFourthLayerPfS_S_:
.text._Z18executeFourthLayerPfS_S_:
[----:B------:R-:W-:Y:S01]  /*0000*/  LDC R1, c[0x0][0x37c] ;  /* 0x0000df00ff017b82 */ /* 0x000fe20000000800 */
[----:B------:R-:W0:Y:S07]  /*0010*/  S2R R6, SR_CTAID.X ;  /* 0x0000000000067919 */ /* 0x000e2e0000002500 */
[----:B------:R-:W1:Y:S01]  /*0020*/  LDC.64 R4, c[0x0][0x388] ;  /* 0x0000e200ff047b82 */ /* 0x000e620000000a00 */
[----:B------:R-:W2:Y:S01]  /*0030*/  LDCU.64 UR4, c[0x0][0x358] ;  /* 0x00006b00ff0477ac */ /* 0x000ea20008000a00 */
[----:B------:R-:W3:Y:S06]  /*0040*/  S2R R7, SR_CTAID.Y ;  /* 0x0000000000077919 */ /* 0x000eec0000002600 */
[----:B------:R-:W3:Y:S01]  /*0050*/  LDC.64 R2, c[0x0][0x380] ;  /* 0x0000e000ff027b82 */ /* 0x000ee20000000a00 */
[----:B0-----:R-:W-:-:S04]  /*0060*/  IMAD R15, R6, 0x65, RZ ;  /* 0x00000065060f7824 */ /* 0x001fc800078e02ff */
[----:B-1----:R-:W-:-:S04]  /*0070*/  IMAD.WIDE.U32 R14, R15, 0x4, R4 ;  /* 0x000000040f0e7825 */ /* 0x002fc800078e0004 */
[----:B------:R-:W-:Y:S01]  /*0080*/  IMAD.WIDE.U32 R4, R6, 0x194, R4 ;  /* 0x0000019406047825 */ /* 0x000fe200078e0004 */
[----:B--2---:R-:W2:Y:S03]  /*0090*/  LDG.E R20, desc[UR4][R14.64] ;  /* 0x000000040e147981 */ /* 0x004ea6000c1e1900 */
[----:B---3--:R-:W-:Y:S01]  /*00a0*/  IMAD.WIDE.U32 R2, R7, 0x190, R2 ;  /* 0x0000019007027825 */ /* 0x008fe200078e0002 */
[----:B------:R-:W3:Y:S04]  /*00b0*/  LDG.E R22, desc[UR4][R4.64+0x4] ;  /* 0x0000040404167981 */ /* 0x000ee8000c1e1900 */
[----:B------:R-:W3:Y:S04]  /*00c0*/  LDG.E R23, desc[UR4][R2.64] ;  /* 0x0000000402177981 */ /* 0x000ee8000c1e1900 */
[----:B------:R-:W4:Y:S04]  /*00d0*/  LDG.E R24, desc[UR4][R4.64+0x8] ;  /* 0x0000080404187981 */ /* 0x000f28000c1e1900 */
[----:B------:R-:W4:Y:S04]  /*00e0*/  LDG.E R25, desc[UR4][R2.64+0x4] ;  /* 0x0000040402197981 */ /* 0x000f28000c1e1900 */
[----:B------:R-:W5:Y:S04]  /*00f0*/  LDG.E R16, desc[UR4][R4.64+0xc] ;  /* 0x00000c0404107981 */ /* 0x000f68000c1e1900 */
        /* <DEDUP_REMOVED lines=12> */
[----:B------:R-:W5:Y:S01]  /*01c0*/  LDG.E R21, desc[UR4][R2.64+0x20] ;  /* 0x0000200402157981 */ /* 0x000f62000c1e1900 */
[----:B--2---:R-:W-:-:S04]  /*01d0*/  FADD R20, RZ, R20 ;  /* 0x00000014ff147221 */ /* 0x004fc80000000000 */
[----:B---3--:R-:W-:Y:S02]  /*01e0*/  FFMA R22, R23, R22, R20 ;  /* 0x0000001617167223 */ /* 0x008fe40000000014 */
[----:B------:R-:W2:Y:S04]  /*01f0*/  LDG.E R20, desc[UR4][R4.64+0x28] ;  /* 0x0000280404147981 */ /* 0x000ea8000c1e1900 */
[----:B------:R-:W2:Y:S01]  /*0200*/  LDG.E R23, desc[UR4][R2.64+0x24] ;  /* 0x0000240402177981 */ /* 0x000ea2000c1e1900 */
[----:B----4-:R-:W-:-:S03]  /*0210*/  FFMA R24, R25, R24, R22 ;  /* 0x0000001819187223 */ /* 0x010fc60000000016 */
[----:B------:R-:W3:Y:S04]  /*0220*/  LDG.E R22, desc[UR4][R4.64+0x2c] ;  /* 0x00002c0404167981 */ /* 0x000ee8000c1e1900 */
[----:B------:R-:W3:Y:S01]  /*0230*/  LDG.E R25, desc[UR4][R2.64+0x28] ;  /* 0x0000280402197981 */ /* 0x000ee2000c1e1900 */
[----:B-----5:R-:W-:-:S03]  /*0240*/  FFMA R24, R19, R16, R24 ;  /* 0x0000001013187223 */ /* 0x020fc60000000018 */
[----:B------:R-:W4:Y:S04]  /*0250*/  LDG.E R16, desc[UR4][R4.64+0x30] ;  /* 0x0000300404107981 */ /* 0x000f28000c1e1900 */
[----:B------:R-:W4:Y:S01]  /*0260*/  LDG.E R19, desc[UR4][R2.64+0x2c] ;  /* 0x00002c0402137981 */ /* 0x000f22000c1e1900 */
[----:B------:R-:W-:-:S03]  /*0270*/  FFMA R27, R13, R10, R24 ;  /* 0x0000000a0d1b7223 */ /* 0x000fc60000000018 */
[----:B------:R-:W5:Y:S04]  /*0280*/  LDG.E R10, desc[UR4][R4.64+0x34] ;  /* 0x00003404040a7981 */ /* 0x000f68000c1e1900 */
[----:B------:R-:W5:Y:S01]  /*0290*/  LDG.E R13, desc[UR4][R2.64+0x30] ;  /* 0x00003004020d7981 */ /* 0x000f62000c1e1900 */
        /* <DEDUP_REMOVED lines=15> */
[----:B--2---:R-:W-:-:S03]  /*0390*/  FFMA R24, R23, R20, R24 ;  /* 0x0000001417187223 */ /* 0x004fc60000000018 */
[----:B------:R-:W2:Y:S04]  /*03a0*/  LDG.E R20, desc[UR4][R4.64+0x4c] ;  /* 0x00004c0404147981 */ /* 0x000ea8000c1e1900 */
[----:B------:R-:W2:Y:S01]  /*03b0*/  LDG.E R23, desc[UR4][R2.64+0x48] ;  /* 0x0000480402177981 */ /* 0x000ea2000c1e1900 */
[----:B---3--:R-:W-:-:S03]  /*03c0*/  FFMA R24, R25, R22, R24 ;  /* 0x0000001619187223 */ /* 0x008fc60000000018 */
[----:B------:R-:W3:Y:S04]  /*03d0*/  LDG.E R22, desc[UR4][R4.64+0x50] ;  /* 0x0000500404167981 */ /* 0x000ee8000c1e1900 */
[----:B------:R-:W3:Y:S01]  /*03e0*/  LDG.E R25, desc[UR4][R2.64+0x4c] ;  /* 0x00004c0402197981 */ /* 0x000ee2000c1e1900 */
[----:B----4-:R-:W-:-:S03]  /*03f0*/  FFMA R24, R19, R16, R24 ;  /* 0x0000001013187223 */ /* 0x010fc60000000018 */
[----:B------:R-:W4:Y:S04]  /*0400*/  LDG.E R16, desc[UR4][R4.64+0x54] ;  /* 0x0000540404107981 */ /* 0x000f28000c1e1900 */
[----:B------:R-:W4:Y:S01]  /*0410*/  LDG.E R19, desc[UR4][R2.64+0x50] ;  /* 0x0000500402137981 */ /* 0x000f22000c1e1900 */
[----:B-----5:R-:W-:-:S03]  /*0420*/  FFMA R24, R13, R10, R24 ;  /* 0x0000000a0d187223 */ /* 0x020fc60000000018 */
        /* <DEDUP_REMOVED lines=235> */
[----:B------:R-:W-:Y:S01]  /*12e0*/  UMOV UR6, 0x571f7693 ;  /* 0x571f769300067882 */ /* 0x000fe20000000000 */
[----:B------:R-:W-:Y:S01]  /*12f0*/  UMOV UR7, 0x3fe55555 ;  /* 0x3fe5555500077882 */ /* 0x000fe20000000000 */
[----:B------:R-:W-:-:S02]  /*1300*/  IMAD R7, R7, 0xa, R6 ;  /* 0x0000000a07077824 */ /* 0x000fc400078e0206 */
[----:B--2---:R-:W-:-:S04]  /*1310*/  FFMA R23, R20, R23, R29 ;  /* 0x0000001714177223 */ /* 0x004fc8000000001d */
[----:B---3--:R-:W-:-:S04]  /*1320*/  FFMA R23, R22, R25, R23 ;  /* 0x0000001916177223 */ /* 0x008fc80000000017 */
[----:B----4-:R-:W-:-:S04]  /*1330*/  FFMA R19, R16, R19, R23 ;  /* 0x0000001310137223 */ /* 0x010fc80000000017 */
[----:B-----5:R-:W-:-:S04]  /*1340*/  FFMA R13, R10, R13, R19 ;  /* 0x0000000d0a0d7223 */ /* 0x020fc80000000013 */
[----:B------:R-:W-:-:S04]  /*1350*/  FFMA R11, R8, R11, R13 ;  /* 0x0000000b080b7223 */ /* 0x000fc8000000000d */
[----:B------:R-:W-:-:S04]  /*1360*/  FFMA R9, R0, R9, R11 ;  /* 0x0000000900097223 */ /* 0x000fc8000000000b */
[----:B------:R-:W-:-:S04]  /*1370*/  FFMA R14, R14, R17, R9 ;  /* 0x000000110e0e7223 */ /* 0x000fc80000000009 */
[----:B------:R-:W-:-:S04]  /*1380*/  FFMA R15, R15, R12, R14 ;  /* 0x0000000c0f0f7223 */ /* 0x000fc8000000000e */
[----:B------:R-:W-:-:S04]  /*1390*/  FFMA R18, R18, R21, R15 ;  /* 0x0000001512127223 */ /* 0x000fc8000000000f */
[----:B------:R-:W-:-:S04]  /*13a0*/  FFMA R18, R27, R24, R18 ;  /* 0x000000181b127223 */ /* 0x000fc80000000012 */
[----:B------:R-:W0:Y:S02]  /*13b0*/  F2F.F64.F32 R2, R18 ;  /* 0x0000001200027310 */ /* 0x000e240000201800 */
[----:B0-----:R-:W-:-:S10]  /*13c0*/  DMUL R2, R2, UR6 ;  /* 0x0000000602027c28 */ /* 0x001fd40008000000 */
[----:B------:R-:W0:Y:S02]  /*13d0*/  F2F.F32.F64 R2, R2 ;  /* 0x0000000200027310 */ /* 0x000e240000301000 */
[----:B0-----:R-:W-:-:S06]  /*13e0*/  FMUL R0, |R2|, 2.8853900432586669922 ;  /* 0x4038aa3b02007820 */ /* 0x001fcc0000400200 */
[----:B------:R-:W0:Y:S01]  /*13f0*/  MUFU.EX2 R0, R0 ;  /* 0x0000000000007308 */ /* 0x000e220000000800 */
[----:B------:R-:W-:Y:S01]  /*1400*/  HFMA2 R10, -RZ, RZ, 1.125, -9232 ;  /* 0x3c80f082ff0a7431 */ /* 0x000fe200000001ff */
[----:B------:R-:W-:Y:S01]  /*1410*/  SHF.R.U32.HI R8, RZ, 0x1f, R3 ;  /* 0x0000001fff087819 */ /* 0x000fe20000011603 */
[----:B------:R-:W-:Y:S01]  /*1420*/  FMUL R5, R2, R2 ;  /* 0x0000000202057220 */ /* 0x000fe20000400000 */
[----:B0-----:R-:W-:-:S06]  /*1430*/  FADD R4, R0, 1 ;  /* 0x3f80000000047421 */ /* 0x001fcc0000000000 */
[----:B------:R-:W0:Y:S01]  /*1440*/  MUFU.RCP R4, R4 ;  /* 0x0000000400047308 */ /* 0x000e220000001000 */
[----:B------:R-:W-:Y:S02]  /*1450*/  LOP3.LUT R8, R8, 0x1, RZ, 0xc0, !PT ;  /* 0x0000000108087812 */ /* 0x000fe400078ec0ff */
[----:B------:R-:W-:Y:S02]  /*1460*/  MOV R9, 0x3f800000 ;  /* 0x3f80000000097802 */ /* 0x000fe40000000f00 */
[----:B------:R-:W-:Y:S01]  /*1470*/  ISETP.NE.U32.AND P0, PT, R8, 0x1, PT ;  /* 0x000000010800780c */ /* 0x000fe20003f05070 */
[----:B------:R-:W-:Y:S01]  /*1480*/  FFMA R8, R5, R10, -0.052303962409496307373 ;  /* 0xbd563cae05087423 */ /* 0x000fe2000000000a */
[----:B------:R-:W-:-:S03]  /*1490*/  FSETP.GE.AND P2, PT, |R2|, 0.60000002384185791016, PT ;  /* 0x3f19999a0200780b */ /* 0x000fc60003f46200 */
[----:B------:R-:W-:Y:S01]  /*14a0*/  FFMA R0, R5, R8, 0.1331529766321182251 ;  /* 0x3e08594105007423 */ /* 0x000fe20000000008 */
[----:B------:R-:W-:-:S03]  /*14b0*/  FSETP.GE.AND P1, PT, |R2|, 9.010913848876953125, PT ;  /* 0x41102cb40200780b */ /* 0x000fc60003f26200 */
[C---:B------:R-:W-:Y:S01]  /*14c0*/  FFMA R0, R5.reuse, R0, -0.33332768082618713379 ;  /* 0xbeaaa9ed05007423 */ /* 0x040fe20000000000 */
[----:B0-----:R-:W-:Y:S01]  /*14d0*/  FFMA R3, R4, -2, R9 ;  /* 0xc000000004037823 */ /* 0x001fe20000000009 */
[----:B------:R-:W-:Y:S02]  /*14e0*/  ISETP.NE.U32.AND.EX P0, PT, RZ, RZ, PT, P0 ;  /* 0x000000ffff00720c */ /* 0x000fe40003f05100 */
[----:B------:R-:W-:Y:S02]  /*14f0*/  FFMA R5, R5, R0, RZ ;  /* 0x0000000005057223 */ /* 0x000fe400000000ff */
[----:B------:R-:W-:-:S04]  /*1500*/  FSEL R3, R3, 1, !P1 ;  /* 0x3f80000003037808 */ /* 0x000fc80004800000 */
[----:B------:R-:W-:Y:S01]  /*1510*/  FSEL R8, -|R3|, |R3|, !P0 ;  /* 0x4000000303087208 */ /* 0x000fe20004000300 */
[----:B------:R-:W-:Y:S02]  /*1520*/  @!P2 FFMA R8, R2, R5, R2 ;  /* 0x000000050208a223 */ /* 0x000fe40000000002 */
[----:B------:R-:W0:Y:S02]  /*1530*/  LDC.64 R4, c[0x0][0x390] ;  /* 0x0000e400ff047b82 */ /* 0x000e240000000a00 */
[----:B------:R-:W1:Y:S01]  /*1540*/  F2F.F64.F32 R2, R8 ;  /* 0x0000000800027310 */ /* 0x000e620000201800 */
[----:B------:R-:W-:Y:S01]  /*1550*/  UMOV UR6, 0x8ef34d6a ;  /* 0x8ef34d6a00067882 */ /* 0x000fe20000000000 */
[----:B------:R-:W-:Y:S02]  /*1560*/  UMOV UR7, 0x3ffb7453 ;  /* 0x3ffb745300077882 */ /* 0x000fe40000000000 */
[----:B-1----:R-:W-:-:S10]  /*1570*/  DMUL R2, R2, UR6 ;  /* 0x0000000602027c28 */ /* 0x002fd40008000000 */
[----:B------:R-:W1:Y:S01]  /*1580*/  F2F.F32.F64 R3, R2 ;  /* 0x0000000200037310 */ /* 0x000e620000301000 */
[----:B0-----:R-:W-:-:S05]  /*1590*/  IMAD.WIDE.U32 R4, R7, 0x4, R4 ;  /* 0x0000000407047825 */ /* 0x001fca00078e0004 */
[----:B-1----:R-:W-:Y:S01]  /*15a0*/  STG.E desc[UR4][R4.64], R3 ;  /* 0x0000000304007986 */ /* 0x002fe2000c101904 */
[----:B------:R-:W-:Y:S05]  /*15b0*/  EXIT ;  /* 0x000000000000794d */ /* 0x000fea0003800000 */
.L_x_0:
[----:B------:R-:W-:-:S00]  /*15c0*/  BRA `(.L_x_0) ;  /* 0xfffffffc00fc7947 */ /* 0x000fc0000383ffff */
[----:B------:R-:W-:-:S00]  /*15d0*/  NOP ;  /* 0x0000000000007918 */ /* 0x000fc00000000000 */
        /* <DEDUP_REMOVED lines=10> */
.L_x_1:


//--------------------- .nv.shared.reserved.0     --------------------------
	.section	.nv.shared.reserved.0,"aw",@nobits
	.weak		__nv_reservedSMEM_offset_0_alias
	.size		__nv_reservedSMEM_offset_0_alias, 0, 64
	.other		__nv_reservedSMEM_offset_0_alias,@"STO_CUDA_RESERVED_SHARED STV_DEFAULT"
__nv_reservedSMEM_offset_0_alias:
	.zero		0
	.zero		64


//--------------------- .nv.constant0._Z18executeFourthLayerPfS_S_ --------------------------
	.section	.nv.constant0._Z18executeFourthLayerPfS_S_,"a",@progbits
	.sectionflags	@""
	.align	4
.nv.constant0._Z18executeFourthLayerPfS_S_:
	.zero		920


//--------------------- SYMBOLS --------------------------

	.type		.nv.reservedSmem.offset0,@object
	.size		.nv.reservedSmem.offset0,0x4
